//
// Generated by NVIDIA NVVM Compiler
//
// Compiler Build ID: CL-36424714
// Cuda compilation tools, release 13.0, V13.0.88
// Based on NVVM 20.0.0
//

.version 9.0
.target sm_100
.address_size 64

	// .globl	_Z20matrixMultiplyKernelPiS_S_iii

.visible .entry _Z20matrixMultiplyKernelPiS_S_iii(
	.param .u64 .ptr .align 1 _Z20matrixMultiplyKernelPiS_S_iii_param_0,
	.param .u64 .ptr .align 1 _Z20matrixMultiplyKernelPiS_S_iii_param_1,
	.param .u64 .ptr .align 1 _Z20matrixMultiplyKernelPiS_S_iii_param_2,
	.param .u32 _Z20matrixMultiplyKernelPiS_S_iii_param_3,
	.param .u32 _Z20matrixMultiplyKernelPiS_S_iii_param_4,
	.param .u32 _Z20matrixMultiplyKernelPiS_S_iii_param_5
)
{
	.reg .pred 	%p<11>;
	.reg .b32 	%r<108>;
	.reg .b64 	%rd<53>;

	ld.param.u64 	%rd7, [_Z20matrixMultiplyKernelPiS_S_iii_param_0];
	ld.param.u64 	%rd8, [_Z20matrixMultiplyKernelPiS_S_iii_param_1];
	ld.param.u64 	%rd6, [_Z20matrixMultiplyKernelPiS_S_iii_param_2];
	ld.param.u32 	%r30, [_Z20matrixMultiplyKernelPiS_S_iii_param_3];
	ld.param.u32 	%r31, [_Z20matrixMultiplyKernelPiS_S_iii_param_4];
	ld.param.u32 	%r32, [_Z20matrixMultiplyKernelPiS_S_iii_param_5];
	cvta.to.global.u64 	%rd1, %rd8;
	cvta.to.global.u64 	%rd2, %rd7;
	mov.u32 	%r33, %ctaid.y;
	mov.u32 	%r34, %ntid.y;
	mov.u32 	%r35, %tid.y;
	mad.lo.s32 	%r1, %r33, %r34, %r35;
	mov.u32 	%r36, %ctaid.x;
	mov.u32 	%r37, %ntid.x;
	mov.u32 	%r38, %tid.x;
	mad.lo.s32 	%r2, %r36, %r37, %r38;
	max.s32 	%r39, %r1, %r2;
	setp.ge.s32 	%p1, %r39, %r30;
	@%p1 bra 	$L__BB0_14;
	setp.lt.s32 	%p2, %r31, 1;
	mov.b32 	%r107, 0;
	@%p2 bra 	$L__BB0_13;
	mul.lo.s32 	%r3, %r31, %r1;
	and.b32  	%r4, %r31, 7;
	setp.lt.u32 	%p3, %r31, 8;
	mov.b32 	%r102, 0;
	mov.u32 	%r107, %r102;
	@%p3 bra 	$L__BB0_5;
	and.b32  	%r102, %r31, 2147483640;
	neg.s32 	%r96, %r102;
	shl.b32 	%r7, %r32, 3;
	mul.wide.u32 	%rd9, %r3, 4;
	add.s64 	%rd10, %rd9, %rd2;
	add.s64 	%rd52, %rd10, 16;
	mov.b32 	%r107, 0;
	mul.wide.s32 	%rd13, %r32, 4;
	mov.u32 	%r95, %r2;
$L__BB0_4:
	.pragma "nounroll";
	ld.global.u32 	%r44, [%rd52+-16];
	mul.wide.s32 	%rd11, %r95, 4;
	add.s64 	%rd12, %rd1, %rd11;
	ld.global.u32 	%r45, [%rd12];
	mad.lo.s32 	%r46, %r45, %r44, %r107;
	ld.global.u32 	%r47, [%rd52+-12];
	add.s64 	%rd14, %rd12, %rd13;
	ld.global.u32 	%r48, [%rd14];
	mad.lo.s32 	%r49, %r48, %r47, %r46;
	ld.global.u32 	%r50, [%rd52+-8];
	add.s64 	%rd15, %rd14, %rd13;
	ld.global.u32 	%r51, [%rd15];
	mad.lo.s32 	%r52, %r51, %r50, %r49;
	ld.global.u32 	%r53, [%rd52+-4];
	add.s64 	%rd16, %rd15, %rd13;
	ld.global.u32 	%r54, [%rd16];
	mad.lo.s32 	%r55, %r54, %r53, %r52;
	ld.global.u32 	%r56, [%rd52];
	add.s64 	%rd17, %rd16, %rd13;
	ld.global.u32 	%r57, [%rd17];
	mad.lo.s32 	%r58, %r57, %r56, %r55;
	ld.global.u32 	%r59, [%rd52+4];
	add.s64 	%rd18, %rd17, %rd13;
	ld.global.u32 	%r60, [%rd18];
	mad.lo.s32 	%r61, %r60, %r59, %r58;
	ld.global.u32 	%r62, [%rd52+8];
	add.s64 	%rd19, %rd18, %rd13;
	ld.global.u32 	%r63, [%rd19];
	mad.lo.s32 	%r64, %r63, %r62, %r61;
	ld.global.u32 	%r65, [%rd52+12];
	add.s64 	%rd20, %rd19, %rd13;
	ld.global.u32 	%r66, [%rd20];
	mad.lo.s32 	%r107, %r66, %r65, %r64;
	add.s32 	%r96, %r96, 8;
	add.s32 	%r95, %r95, %r7;
	add.s64 	%rd52, %rd52, 32;
	setp.ne.s32 	%p4, %r96, 0;
	@%p4 bra 	$L__BB0_4;
$L__BB0_5:
	setp.eq.s32 	%p5, %r4, 0;
	@%p5 bra 	$L__BB0_13;
	and.b32  	%r17, %r31, 3;
	setp.lt.u32 	%p6, %r4, 4;
	@%p6 bra 	$L__BB0_8;
	add.s32 	%r68, %r102, %r3;
	mul.wide.u32 	%rd21, %r68, 4;
	add.s64 	%rd22, %rd2, %rd21;
	ld.global.u32 	%r69, [%rd22];
	mad.lo.s32 	%r70, %r102, %r32, %r2;
	mul.wide.s32 	%rd23, %r70, 4;
	add.s64 	%rd24, %rd1, %rd23;
	ld.global.u32 	%r71, [%rd24];
	mad.lo.s32 	%r72, %r71, %r69, %r107;
	cvt.u64.u32 	%rd25, %r3;
	cvt.u64.u32 	%rd26, %r102;
	add.s64 	%rd27, %rd26, %rd25;
	shl.b64 	%rd28, %rd27, 2;
	add.s64 	%rd29, %rd2, %rd28;
	ld.global.u32 	%r73, [%rd29+4];
	mul.wide.s32 	%rd30, %r32, 4;
	add.s64 	%rd31, %rd24, %rd30;
	ld.global.u32 	%r74, [%rd31];
	mad.lo.s32 	%r75, %r74, %r73, %r72;
	ld.global.u32 	%r76, [%rd29+8];
	add.s64 	%rd32, %rd31, %rd30;
	ld.global.u32 	%r77, [%rd32];
	mad.lo.s32 	%r78, %r77, %r76, %r75;
	ld.global.u32 	%r79, [%rd29+12];
	add.s64 	%rd33, %rd32, %rd30;
	ld.global.u32 	%r80, [%rd33];
	mad.lo.s32 	%r107, %r80, %r79, %r78;
	add.s32 	%r102, %r102, 4;
$L__BB0_8:
	setp.eq.s32 	%p7, %r17, 0;
	@%p7 bra 	$L__BB0_13;
	setp.eq.s32 	%p8, %r17, 1;
	@%p8 bra 	$L__BB0_11;
	add.s32 	%r82, %r102, %r3;
	mul.wide.u32 	%rd34, %r82, 4;
	add.s64 	%rd35, %rd2, %rd34;
	ld.global.u32 	%r83, [%rd35];
	mad.lo.s32 	%r84, %r102, %r32, %r2;
	mul.wide.s32 	%rd36, %r84, 4;
	add.s64 	%rd37, %rd1, %rd36;
	ld.global.u32 	%r85, [%rd37];
	mad.lo.s32 	%r86, %r85, %r83, %r107;
	cvt.u64.u32 	%rd38, %r3;
	cvt.u64.u32 	%rd39, %r102;
	add.s64 	%rd40, %rd39, %rd38;
	shl.b64 	%rd41, %rd40, 2;
	add.s64 	%rd42, %rd2, %rd41;
	ld.global.u32 	%r87, [%rd42+4];
	mul.wide.s32 	%rd43, %r32, 4;
	add.s64 	%rd44, %rd37, %rd43;
	ld.global.u32 	%r88, [%rd44];
	mad.lo.s32 	%r107, %r88, %r87, %r86;
	add.s32 	%r102, %r102, 2;
$L__BB0_11:
	and.b32  	%r89, %r31, 1;
	setp.eq.b32 	%p9, %r89, 1;
	not.pred 	%p10, %p9;
	@%p10 bra 	$L__BB0_13;
	add.s32 	%r90, %r102, %r3;
	mul.wide.u32 	%rd45, %r90, 4;
	add.s64 	%rd46, %rd2, %rd45;
	ld.global.u32 	%r91, [%rd46];
	mad.lo.s32 	%r92, %r102, %r32, %r2;
	mul.wide.s32 	%rd47, %r92, 4;
	add.s64 	%rd48, %rd1, %rd47;
	ld.global.u32 	%r93, [%rd48];
	mad.lo.s32 	%r107, %r93, %r91, %r107;
$L__BB0_13:
	mad.lo.s32 	%r94, %r30, %r1, %r2;
	cvta.to.global.u64 	%rd49, %rd6;
	mul.wide.s32 	%rd50, %r94, 4;
	add.s64 	%rd51, %rd49, %rd50;
	st.global.u32 	[%rd51], %r107;
$L__BB0_14:
	ret;

}


// ===== COMPILED SASS (sm_100) =====

	.target	sm_100

	.elftype	@"ET_EXEC"


//--------------------- .note.nv.tkinfo           --------------------------
	.section	.note.nv.tkinfo,"",@"SHT_NOTE"
	.sectionflags	@"SHF_NOTE_NV_TKINFO"
	.tkinfo
        /*0018*/ 	.word	0x00000002
        /*0030*/ 	.string	""
        /*0030*/ 	.string	"ptxas"
        /*0030*/ 	.string	"Cuda compilation tools, release 13.0, V13.0.88"
        /*0030*/ 	.string	"Build cuda_13.0.r13.0/compiler.36424714_0"
        /*0030*/ 	.string	"-arch sm_100 -m 64 "



//--------------------- .note.nv.cuinfo           --------------------------
	.section	.note.nv.cuinfo,"",@"SHT_NOTE"
	.sectionflags	@"SHF_NOTE_NV_CUINFO"
        /*0018*/ 	.short	0x0002
        /*001a*/ 	.short	0x0064
        /*001c*/ 	.short	0x0082
	.zero		2


//--------------------- .nv.info                  --------------------------
	.section	.nv.info,"",@"SHT_CUDA_INFO"
	.align	4


	//----- nvinfo : EIATTR_REGCOUNT
	.align		4
        /*0000*/ 	.byte	0x04, 0x2f
        /*0002*/ 	.short	(.L_1 - .L_0)
	.align		4
.L_0:
        /*0004*/ 	.word	index@(_Z20matrixMultiplyKernelPiS_S_iii)
        /*0008*/ 	.word	0x00000020


	//----- nvinfo : EIATTR_FRAME_SIZE
	.align		4
.L_1:
        /*000c*/ 	.byte	0x04, 0x11
        /*000e*/ 	.short	(.L_3 - .L_2)
	.align		4
.L_2:
        /*0010*/ 	.word	index@(_Z20matrixMultiplyKernelPiS_S_iii)
        /*0014*/ 	.word	0x00000000


	//----- nvinfo : EIATTR_MIN_STACK_SIZE
	.align		4
.L_3:
        /*0018*/ 	.byte	0x04, 0x12
        /*001a*/ 	.short	(.L_5 - .L_4)
	.align		4
.L_4:
        /*001c*/ 	.word	index@(_Z20matrixMultiplyKernelPiS_S_iii)
        /*0020*/ 	.word	0x00000000
.L_5:


//--------------------- .nv.compat                --------------------------
	.section	.nv.compat,"",@"SHT_CUDA_COMPAT_INFO"
	.align	4
        /*0000*/ 	.byte	0x02, 0x09, 0x00, 0x00, 0x02, 0x02, 0x01, 0x00, 0x02, 0x05, 0x05, 0x00, 0x03, 0x07, 0x01, 0x01
        /*0010*/ 	.byte	0x02, 0x03, 0x00, 0x00, 0x02, 0x06, 0x01, 0x00, 0x04, 0x0b, 0x08, 0x00, 0x09, 0x00, 0x00, 0x00
        /*0020*/ 	.byte	0x00, 0x00, 0x00, 0x00


//--------------------- .nv.info._Z20matrixMultiplyKernelPiS_S_iii --------------------------
	.section	.nv.info._Z20matrixMultiplyKernelPiS_S_iii,"",@"SHT_CUDA_INFO"
	.sectionflags	@""
	.align	4


	//----- nvinfo : EIATTR_CUDA_API_VERSION
	.align		4
        /*0000*/ 	.byte	0x04, 0x37
        /*0002*/ 	.short	(.L_7 - .L_6)
.L_6:
        /*0004*/ 	.word	0x00000082


	//----- nvinfo : EIATTR_KPARAM_INFO
	.align		4
.L_7:
        /*0008*/ 	.byte	0x04, 0x17
        /*000a*/ 	.short	(.L_9 - .L_8)
.L_8:
        /*000c*/ 	.word	0x00000000
        /*0010*/ 	.short	0x0005
        /*0012*/ 	.short	0x0020
        /*0014*/ 	.byte	0x00, 0xf0, 0x11, 0x00


	//----- nvinfo : EIATTR_KPARAM_INFO
	.align		4
.L_9:
        /*0018*/ 	.byte	0x04, 0x17
        /*001a*/ 	.short	(.L_11 - .L_10)
.L_10:
        /*001c*/ 	.word	0x00000000
        /*0020*/ 	.short	0x0004
        /*0022*/ 	.short	0x001c
        /*0024*/ 	.byte	0x00, 0xf0, 0x11, 0x00


	//----- nvinfo : EIATTR_KPARAM_INFO
	.align		4
.L_11:
        /*0028*/ 	.byte	0x04, 0x17
        /*002a*/ 	.short	(.L_13 - .L_12)
.L_12:
        /*002c*/ 	.word	0x00000000
        /*0030*/ 	.short	0x0003
        /*0032*/ 	.short	0x0018
        /*0034*/ 	.byte	0x00, 0xf0, 0x11, 0x00


	//----- nvinfo : EIATTR_KPARAM_INFO
	.align		4
.L_13:
        /*0038*/ 	.byte	0x04, 0x17
        /*003a*/ 	.short	(.L_15 - .L_14)
.L_14:
        /*003c*/ 	.word	0x00000000
        /*0040*/ 	.short	0x0002
        /*0042*/ 	.short	0x0010
        /*0044*/ 	.byte	0x00, 0xf5, 0x21, 0x00


	//----- nvinfo : EIATTR_KPARAM_INFO
	.align		4
.L_15:
        /*0048*/ 	.byte	0x04, 0x17
        /*004a*/ 	.short	(.L_17 - .L_16)
.L_16:
        /*004c*/ 	.word	0x00000000
        /*0050*/ 	.short	0x0001
        /*0052*/ 	.short	0x0008
        /*0054*/ 	.byte	0x00, 0xf5, 0x21, 0x00


	//----- nvinfo : EIATTR_KPARAM_INFO
	.align		4
.L_17:
        /*0058*/ 	.byte	0x04, 0x17
        /*005a*/ 	.short	(.L_19 - .L_18)
.L_18:
        /*005c*/ 	.word	0x00000000
        /*0060*/ 	.short	0x0000
        /*0062*/ 	.short	0x0000
        /*0064*/ 	.byte	0x00, 0xf5, 0x21, 0x00


	//----- nvinfo : EIATTR_SPARSE_MMA_MASK
	.align		4
.L_19:
        /*0068*/ 	.byte	0x03, 0x50
        /*006a*/ 	.short	0x0000


	//----- nvinfo : EIATTR_MAXREG_COUNT
	.align		4
        /*006c*/ 	.byte	0x03, 0x1b
        /*006e*/ 	.short	0x00ff


	//----- nvinfo : EIATTR_MERCURY_ISA_VERSION
	.align		4
        /*0070*/ 	.byte	0x03, 0x5f
        /*0072*/ 	.short	0x0101


	//----- nvinfo : EIATTR_VRC_CTA_INIT_COUNT
	.align		4
        /*0074*/ 	.byte	0x02, 0x4a
	.zero		1
	.zero		1


	//----- nvinfo : EIATTR_EXIT_INSTR_OFFSETS
	.align		4
        /*0078*/ 	.byte	0x04, 0x1c
        /*007a*/ 	.short	(.L_21 - .L_20)


	//   ....[0]....
.L_20:
        /*007c*/ 	.word	0x000000c0


	//   ....[1]....
        /*0080*/ 	.word	0x00000920


	//----- nvinfo : EIATTR_CBANK_PARAM_SIZE
	.align		4
.L_21:
        /*0084*/ 	.byte	0x03, 0x19
        /*0086*/ 	.short	0x0024


	//----- nvinfo : EIATTR_PARAM_CBANK
	.align		4
        /*0088*/ 	.byte	0x04, 0x0a
        /*008a*/ 	.short	(.L_23 - .L_22)
	.align		4
.L_22:
        /*008c*/ 	.word	index@(.nv.constant0._Z20matrixMultiplyKernelPiS_S_iii)
        /*0090*/ 	.short	0x0380
        /*0092*/ 	.short	0x0024


	//----- nvinfo : EIATTR_SW_WAR
	.align		4
.L_23:
        /*0094*/ 	.byte	0x04, 0x36
        /*0096*/ 	.short	(.L_25 - .L_24)
.L_24:
        /*0098*/ 	.word	0x00000008
.L_25:


//--------------------- .nv.callgraph             --------------------------
	.section	.nv.callgraph,"",@"SHT_CUDA_CALLGRAPH"
	.align	4
	.sectionentsize	8
	.align		4
        /*0000*/ 	.word	0x00000000
	.align		4
        /*0004*/ 	.word	0xffffffff
	.align		4
        /*0008*/ 	.word	0x00000000
	.align		4
        /*000c*/ 	.word	0xfffffffe
	.align		4
        /*0010*/ 	.word	0x00000000
	.align		4
        /*0014*/ 	.word	0xfffffffd
	.align		4
        /*0018*/ 	.word	0x00000000
	.align		4
        /*001c*/ 	.word	0xfffffffc


//--------------------- .text._Z20matrixMultiplyKernelPiS_S_iii --------------------------
	.section	.text._Z20matrixMultiplyKernelPiS_S_iii,"ax",@progbits
	.align	128
        .global         _Z20matrixMultiplyKernelPiS_S_iii
        .type           _Z20matrixMultiplyKernelPiS_S_iii,@function
        .size           _Z20matrixMultiplyKernelPiS_S_iii,(.L_x_5 - _Z20matrixMultiplyKernelPiS_S_iii)
        .other          _Z20matrixMultiplyKernelPiS_S_iii,@"STO_CUDA_ENTRY STV_DEFAULT"
_Z20matrixMultiplyKernelPiS_S_iii:
.text._Z20matrixMultiplyKernelPiS_S_iii:
[----:B------:R-:W-:Y:S01]  /*0000*/  LDC R1, c[0x0][0x37c] ;  /* 0x0000df00ff017b82 */ /* 0x000fe20000000800 */
[----:B------:R-:W0:Y:S07]  /*0010*/  S2R R3, SR_TID.Y ;  /* 0x0000000000037919 */ /* 0x000e2e0000002200 */
[----:B------:R-:W0:Y:S01]  /*0020*/  LDC R0, c[0x0][0x364] ;  /* 0x0000d900ff007b82 */ /* 0x000e220000000800 */
[----:B------:R-:W1:Y:S01]  /*0030*/  LDCU UR6, c[0x0][0x398] ;  /* 0x00007300ff0677ac */ /* 0x000e620008000800 */
[----:B------:R-:W2:Y:S06]  /*0040*/  S2R R2, SR_TID.X ;  /* 0x0000000000027919 */ /* 0x000eac0000002100 */
[----:B------:R-:W0:Y:S08]  /*0050*/  S2UR UR4, SR_CTAID.Y ;  /* 0x00000000000479c3 */ /* 0x000e300000002600 */
[----:B------:R-:W2:Y:S08]  /*0060*/  S2UR UR5, SR_CTAID.X ;  /* 0x00000000000579c3 */ /* 0x000eb00000002500 */
[----:B------:R-:W2:Y:S01]  /*0070*/  LDC R17, c[0x0][0x360] ;  /* 0x0000d800ff117b82 */ /* 0x000ea20000000800 */
[----:B0-----:R-:W-:-:S02]  /*0080*/  IMAD R0, R0, UR4, R3 ;  /* 0x0000000400007c24 */ /* 0x001fc4000f8e0203 */
[----:B--2---:R-:W-:-:S05]  /*0090*/  IMAD R17, R17, UR5, R2 ;  /* 0x0000000511117c24 */ /* 0x004fca000f8e0202 */
[----:B------:R-:W-:-:S04]  /*00a0*/  VIMNMX R2, PT, PT, R0, R17, !PT ;  /* 0x0000001100027248 */ /* 0x000fc80007fe0100 */
[----:B-1----:R-:W-:-:S13]  /*00b0*/  ISETP.GE.AND P0, PT, R2, UR6, PT ;  /* 0x0000000602007c0c */ /* 0x002fda000bf06270 */
[----:B------:R-:W-:Y:S05]  /*00c0*/  @P0 EXIT ;  /* 0x000000000000094d */ /* 0x000fea0003800000 */
[----:B------:R-:W0:Y:S01]  /*00d0*/  LDC R19, c[0x0][0x39c] ;  /* 0x0000e700ff137b82 */ /* 0x000e220000000800 */
[----:B------:R-:W1:Y:S01]  /*00e0*/  LDCU.64 UR4, c[0x0][0x358] ;  /* 0x00006b00ff0477ac */ /* 0x000e620008000a00 */
[----:B------:R-:W-:Y:S01]  /*00f0*/  HFMA2 R26, -RZ, RZ, 0, 0 ;  /* 0x00000000ff1a7431 */ /* 0x000fe200000001ff */
[----:B0-----:R-:W-:-:S13]  /*0100*/  ISETP.GE.AND P0, PT, R19, 0x1, PT ;  /* 0x000000011300780c */ /* 0x001fda0003f06270 */
[----:B-1----:R-:W-:Y:S05]  /*0110*/  @!P0 BRA `(.L_x_0) ;  /* 0x0000000400f08947 */ /* 0x002fea0003800000 */
[C---:B------:R-:W-:Y:S01]  /*0120*/  ISETP.GE.U32.AND P1, PT, R19.reuse, 0x8, PT ;  /* 0x000000081300780c */ /* 0x040fe20003f26070 */
[----:B------:R-:W-:Y:S01]  /*0130*/  IMAD R18, R0, R19, RZ ;  /* 0x0000001300127224 */ /* 0x000fe200078e02ff */
[----:B------:R-:W-:Y:S02]  /*0140*/  LOP3.LUT R24, R19, 0x7, RZ, 0xc0, !PT ;  /* 0x0000000713187812 */ /* 0x000fe400078ec0ff */
[----:B------:R-:W-:Y:S02]  /*0150*/  MOV R21, RZ ;  /* 0x000000ff00157202 */ /* 0x000fe40000000f00 */
[----:B------:R-:W-:Y:S02]  /*0160*/  ISETP.NE.AND P0, PT, R24, RZ, PT ;  /* 0x000000ff1800720c */ /* 0x000fe40003f05270 */
[----:B------:R-:W-:-:S05]  /*0170*/  MOV R26, RZ ;  /* 0x000000ff001a7202 */ /* 0x000fca0000000f00 */
[----:B------:R-:W-:Y:S06]  /*0180*/  @!P1 BRA `(.L_x_1) ;  /* 0x0000000000c89947 */ /* 0x000fec0003800000 */
[----:B------:R-:W0:Y:S01]  /*0190*/  LDC.64 R2, c[0x0][0x380] ;  /* 0x0000e000ff027b82 */ /* 0x000e220000000a00 */
[----:B------:R-:W-:Y:S02]  /*01a0*/  LOP3.LUT R21, R19, 0x7ffffff8, RZ, 0xc0, !PT ;  /* 0x7ffffff813157812 */ /* 0x000fe400078ec0ff */
[----:B------:R-:W-:Y:S02]  /*01b0*/  MOV R26, RZ ;  /* 0x000000ff001a7202 */ /* 0x000fe40000000f00 */
[----:B------:R-:W-:Y:S02]  /*01c0*/  MOV R20, R17 ;  /* 0x0000001100147202 */ /* 0x000fe40000000f00 */
[----:B------:R-:W-:Y:S01]  /*01d0*/  IADD3 R16, PT, PT, -R21, RZ, RZ ;  /* 0x000000ff15107210 */ /* 0x000fe20007ffe1ff */
[----:B0-----:R-:W-:-:S03]  /*01e0*/  IMAD.WIDE.U32 R2, R18, 0x4, R2 ;  /* 0x0000000412027825 */ /* 0x001fc600078e0002 */
[----:B------:R-:W-:-:S04]  /*01f0*/  IADD3 R5, P1, PT, R2, 0x10, RZ ;  /* 0x0000001002057810 */ /* 0x000fc80007f3e0ff */
[----:B------:R-:W-:-:S09]  /*0200*/  IADD3.X R6, PT, PT, RZ, R3, RZ, P1, !PT ;  /* 0x00000003ff067210 */ /* 0x000fd20000ffe4ff */
.L_x_2:
[----:B------:R-:W0:Y:S01]  /*0210*/  LDC.64 R28, c[0x0][0x388] ;  /* 0x0000e200ff1c7b82 */ /* 0x000e220000000a00 */
[----:B------:R-:W-:Y:S02]  /*0220*/  MOV R2, R5 ;  /* 0x0000000500027202 */ /* 0x000fe40000000f00 */
[----:B------:R-:W-:-:S05]  /*0230*/  MOV R3, R6 ;  /* 0x0000000600037202 */ /* 0x000fca0000000f00 */
[----:B------:R-:W2:Y:S01]  /*0240*/  LDG.E R13, desc[UR4][R2.64+-0x10] ;  /* 0xfffff004020d7981 */ /* 0x000ea2000c1e1900 */
[----:B------:R-:W1:Y:S03]  /*0250*/  LDC R23, c[0x0][0x3a0] ;  /* 0x0000e800ff177b82 */ /* 0x000e660000000800 */
[----:B------:R-:W3:Y:S04]  /*0260*/  LDG.E R22, desc[UR4][R2.64+-0xc] ;  /* 0xfffff40402167981 */ /* 0x000ee8000c1e1900 */
[----:B------:R-:W4:Y:S01]  /*0270*/  LDG.E R27, desc[UR4][R2.64+-0x8] ;  /* 0xfffff804021b7981 */ /* 0x000f22000c1e1900 */
[----:B0-----:R-:W-:-:S05]  /*0280*/  IMAD.WIDE R28, R20, 0x4, R28 ;  /* 0x00000004141c7825 */ /* 0x001fca00078e021c */
[----:B------:R-:W2:Y:S01]  /*0290*/  LDG.E R12, desc[UR4][R28.64] ;  /* 0x000000041c0c7981 */ /* 0x000ea2000c1e1900 */
[----:B-1----:R-:W-:-:S05]  /*02a0*/  IMAD.WIDE R14, R23, 0x4, R28 ;  /* 0x00000004170e7825 */ /* 0x002fca00078e021c */
[----:B------:R0:W3:Y:S01]  /*02b0*/  LDG.E R25, desc[UR4][R14.64] ;  /* 0x000000040e197981 */ /* 0x0000e2000c1e1900 */
[----:B------:R-:W-:-:S03]  /*02c0*/  IMAD.WIDE R10, R23, 0x4, R14 ;  /* 0x00000004170a7825 */ /* 0x000fc600078e020e */
[----:B------:R-:W5:Y:S01]  /*02d0*/  LDG.E R28, desc[UR4][R2.64+-0x4] ;  /* 0xfffffc04021c7981 */ /* 0x000f62000c1e1900 */
[----:B------:R-:W-:-:S03]  /*02e0*/  IMAD.WIDE R8, R23, 0x4, R10 ;  /* 0x0000000417087825 */ /* 0x000fc600078e020a */
[----:B------:R-:W4:Y:S01]  /*02f0*/  LDG.E R10, desc[UR4][R10.64] ;  /* 0x000000040a0a7981 */ /* 0x000f22000c1e1900 */
[----:B------:R-:W-:-:S03]  /*0300*/  IMAD.WIDE R4, R23, 0x4, R8 ;  /* 0x0000000417047825 */ /* 0x000fc600078e0208 */
[----:B------:R-:W5:Y:S01]  /*0310*/  LDG.E R9, desc[UR4][R8.64] ;  /* 0x0000000408097981 */ /* 0x000f62000c1e1900 */
[----:B------:R-:W-:-:S03]  /*0320*/  IMAD.WIDE R6, R23, 0x4, R4 ;  /* 0x0000000417067825 */ /* 0x000fc600078e0204 */
[----:B------:R-:W5:Y:S04]  /*0330*/  LDG.E R11, desc[UR4][R2.64+0x4] ;  /* 0x00000404020b7981 */ /* 0x000f68000c1e1900 */
[----:B------:R-:W5:Y:S04]  /*0340*/  LDG.E R4, desc[UR4][R4.64] ;  /* 0x0000000404047981 */ /* 0x000f68000c1e1900 */
[----:B------:R-:W5:Y:S04]  /*0350*/  LDG.E R8, desc[UR4][R2.64+0xc] ;  /* 0x00000c0402087981 */ /* 0x000f68000c1e1900 */
[----:B------:R-:W5:Y:S01]  /*0360*/  LDG.E R5, desc[UR4][R2.64] ;  /* 0x0000000402057981 */ /* 0x000f62000c1e1900 */
[----:B--2---:R-:W-:-:S02]  /*0370*/  IMAD R26, R13, R12, R26 ;  /* 0x0000000c0d1a7224 */ /* 0x004fc400078e021a */
[C---:B------:R-:W-:Y:S02]  /*0380*/  IMAD.WIDE R12, R23.reuse, 0x4, R6 ;  /* 0x00000004170c7825 */ /* 0x040fe400078e0206 */
[----:B------:R-:W2:Y:S02]  /*0390*/  LDG.E R6, desc[UR4][R6.64] ;  /* 0x0000000406067981 */ /* 0x000ea4000c1e1900 */
[----:B0-----:R-:W-:Y:S02]  /*03a0*/  IMAD.WIDE R14, R23, 0x4, R12 ;  /* 0x00000004170e7825 */ /* 0x001fe400078e020c */
[----:B------:R-:W2:Y:S04]  /*03b0*/  LDG.E R29, desc[UR4][R12.64] ;  /* 0x000000040c1d7981 */ /* 0x000ea8000c1e1900 */
[----:B------:R-:W2:Y:S04]  /*03c0*/  LDG.E R15, desc[UR4][R14.64] ;  /* 0x000000040e0f7981 */ /* 0x000ea8000c1e1900 */
[----:B------:R-:W2:Y:S01]  /*03d0*/  LDG.E R12, desc[UR4][R2.64+0x8] ;  /* 0x00000804020c7981 */ /* 0x000ea2000c1e1900 */
[----:B---3--:R-:W-:Y:S01]  /*03e0*/  IMAD R22, R22, R25, R26 ;  /* 0x0000001916167224 */ /* 0x008fe200078e021a */
[----:B------:R-:W-:-:S03]  /*03f0*/  IADD3 R16, PT, PT, R16, 0x8, RZ ;  /* 0x0000000810107810 */ /* 0x000fc60007ffe0ff */
[----:B----4-:R-:W-:Y:S01]  /*0400*/  IMAD R10, R27, R10, R22 ;  /* 0x0000000a1b0a7224 */ /* 0x010fe200078e0216 */
[----:B------:R-:W-:-:S03]  /*0410*/  ISETP.NE.AND P1, PT, R16, RZ, PT ;  /* 0x000000ff1000720c */ /* 0x000fc60003f25270 */
[----:B-----5:R-:W-:Y:S01]  /*0420*/  IMAD R9, R28, R9, R10 ;  /* 0x000000091c097224 */ /* 0x020fe200078e020a */
[----:B------:R-:W-:-:S03]  /*0430*/  LEA R20, R23, R20, 0x3 ;  /* 0x0000001417147211 */ /* 0x000fc600078e18ff */
[----:B------:R-:W-:Y:S01]  /*0440*/  IMAD R4, R5, R4, R9 ;  /* 0x0000000405047224 */ /* 0x000fe200078e0209 */
[----:B------:R-:W-:-:S03]  /*0450*/  IADD3 R5, P2, PT, R2, 0x20, RZ ;  /* 0x0000002002057810 */ /* 0x000fc60007f5e0ff */
[----:B--2---:R-:W-:Y:S01]  /*0460*/  IMAD R4, R11, R6, R4 ;  /* 0x000000060b047224 */ /* 0x004fe200078e0204 */
[----:B------:R-:W-:-:S03]  /*0470*/  IADD3.X R6, PT, PT, RZ, R3, RZ, P2, !PT ;  /* 0x00000003ff067210 */ /* 0x000fc600017fe4ff */
[----:B------:R-:W-:-:S04]  /*0480*/  IMAD R4, R12, R29, R4 ;  /* 0x0000001d0c047224 */ /* 0x000fc800078e0204 */
[----:B------:R-:W-:Y:S01]  /*0490*/  IMAD R26, R8, R15, R4 ;  /* 0x0000000f081a7224 */ /* 0x000fe200078e0204 */
[----:B------:R-:W-:Y:S06]  /*04a0*/  @P1 BRA `(.L_x_2) ;  /* 0xfffffffc00581947 */ /* 0x000fec000383ffff */
.L_x_1:
[----:B------:R-:W-:Y:S05]  /*04b0*/  @!P0 BRA `(.L_x_0) ;  /* 0x0000000400088947 */ /* 0x000fea0003800000 */
[----:B------:R-:W-:Y:S02]  /*04c0*/  ISETP.GE.U32.AND P1, PT, R24, 0x4, PT ;  /* 0x000000041800780c */ /* 0x000fe40003f26070 */
[----:B------:R-:W-:-:S04]  /*04d0*/  LOP3.LUT R14, R19, 0x3, RZ, 0xc0, !PT ;  /* 0x00000003130e7812 */ /* 0x000fc800078ec0ff */
[----:B------:R-:W-:-:S07]  /*04e0*/  ISETP.NE.AND P0, PT, R14, RZ, PT ;  /* 0x000000ff0e00720c */ /* 0x000fce0003f05270 */
[----:B------:R-:W-:Y:S06]  /*04f0*/  @!P1 BRA `(.L_x_3) ;  /* 0x0000000000709947 */ /* 0x000fec0003800000 */
[----:B------:R-:W0:Y:S01]  /*0500*/  LDC R11, c[0x0][0x3a0] ;  /* 0x0000e800ff0b7b82 */ /* 0x000e220000000800 */
[----:B------:R-:W1:Y:S01]  /*0510*/  LDCU.64 UR8, c[0x0][0x380] ;  /* 0x00007000ff0877ac */ /* 0x000e620008000a00 */
[CC--:B------:R-:W-:Y:S02]  /*0520*/  IADD3 R3, PT, PT, R18.reuse, R21.reuse, RZ ;  /* 0x0000001512037210 */ /* 0x0c0fe40007ffe0ff */
[----:B------:R-:W-:-:S04]  /*0530*/  IADD3 R8, P1, PT, R18, R21, RZ ;  /* 0x0000001512087210 */ /* 0x000fc80007f3e0ff */
[----:B------:R-:W2:Y:S08]  /*0540*/  LDC.64 R4, c[0x0][0x388] ;  /* 0x0000e200ff047b82 */ /* 0x000eb00000000a00 */
[----:B------:R-:W3:Y:S01]  /*0550*/  LDC.64 R12, c[0x0][0x380] ;  /* 0x0000e000ff0c7b82 */ /* 0x000ee20000000a00 */
[----:B0-----:R-:W-:-:S04]  /*0560*/  IMAD R7, R21, R11, R17 ;  /* 0x0000000b15077224 */ /* 0x001fc800078e0211 */
[----:B--2---:R-:W-:-:S04]  /*0570*/  IMAD.WIDE R4, R7, 0x4, R4 ;  /* 0x0000000407047825 */ /* 0x004fc800078e0204 */
[----:B------:R-:W-:Y:S02]  /*0580*/  IMAD.WIDE R6, R11, 0x4, R4 ;  /* 0x000000040b067825 */ /* 0x000fe400078e0204 */
[----:B------:R-:W2:Y:S02]  /*0590*/  LDG.E R4, desc[UR4][R4.64] ;  /* 0x0000000404047981 */ /* 0x000ea4000c1e1900 */
[----:B---3--:R-:W-:Y:S01]  /*05a0*/  IMAD.WIDE.U32 R12, R3, 0x4, R12 ;  /* 0x00000004030c7825 */ /* 0x008fe200078e000c */
[----:B------:R-:W-:Y:S02]  /*05b0*/  IADD3.X R3, PT, PT, RZ, RZ, RZ, P1, !PT ;  /* 0x000000ffff037210 */ /* 0x000fe40000ffe4ff */
[----:B-1----:R-:W-:-:S03]  /*05c0*/  LEA R2, P1, R8, UR8, 0x2 ;  /* 0x0000000808027c11 */ /* 0x002fc6000f8210ff */
[----:B------:R-:W2:Y:S01]  /*05d0*/  LDG.E R13, desc[UR4][R12.64] ;  /* 0x000000040c0d7981 */ /* 0x000ea2000c1e1900 */
[----:B------:R-:W-:Y:S01]  /*05e0*/  LEA.HI.X R3, R8, UR9, R3, 0x2, P1 ;  /* 0x0000000908037c11 */ /* 0x000fe200088f1403 */
[C---:B------:R-:W-:Y:S02]  /*05f0*/  IMAD.WIDE R8, R11.reuse, 0x4, R6 ;  /* 0x000000040b087825 */ /* 0x040fe400078e0206 */
[----:B------:R-:W3:Y:S04]  /*0600*/  LDG.E R6, desc[UR4][R6.64] ;  /* 0x0000000406067981 */ /* 0x000ee8000c1e1900 */
[----:B------:R-:W3:Y:S01]  /*0610*/  LDG.E R15, desc[UR4][R2.64+0x4] ;  /* 0x00000404020f7981 */ /* 0x000ee2000c1e1900 */
[----:B------:R-:W-:-:S03]  /*0620*/  IMAD.WIDE R10, R11, 0x4, R8 ;  /* 0x000000040b0a7825 */ /* 0x000fc600078e0208 */
[----:B------:R-:W4:Y:S04]  /*0630*/  LDG.E R20, desc[UR4][R8.64] ;  /* 0x0000000408147981 */ /* 0x000f28000c1e1900 */
[----:B------:R-:W4:Y:S04]  /*0640*/  LDG.E R16, desc[UR4][R2.64+0x8] ;  /* 0x0000080402107981 */ /* 0x000f28000c1e1900 */
[----:B------:R-:W5:Y:S04]  /*0650*/  LDG.E R22, desc[UR4][R2.64+0xc] ;  /* 0x00000c0402167981 */ /* 0x000f68000c1e1900 */
[----:B------:R-:W5:Y:S01]  /*0660*/  LDG.E R10, desc[UR4][R10.64] ;  /* 0x000000040a0a7981 */ /* 0x000f62000c1e1900 */
[----:B------:R-:W-:Y:S01]  /*0670*/  IADD3 R21, PT, PT, R21, 0x4, RZ ;  /* 0x0000000415157810 */ /* 0x000fe20007ffe0ff */
[----:B--2---:R-:W-:-:S04]  /*0680*/  IMAD R26, R13, R4, R26 ;  /* 0x000000040d1a7224 */ /* 0x004fc800078e021a */
[----:B---3--:R-:W-:-:S04]  /*0690*/  IMAD R15, R15, R6, R26 ;  /* 0x000000060f0f7224 */ /* 0x008fc800078e021a */
[----:B----4-:R-:W-:-:S04]  /*06a0*/  IMAD R15, R16, R20, R15 ;  /* 0x00000014100f7224 */ /* 0x010fc800078e020f */
[----:B-----5:R-:W-:-:S07]  /*06b0*/  IMAD R26, R22, R10, R15 ;  /* 0x0000000a161a7224 */ /* 0x020fce00078e020f */
.L_x_3:
[----:B------:R-:W-:Y:S05]  /*06c0*/  @!P0 BRA `(.L_x_0) ;  /* 0x0000000000848947 */ /* 0x000fea0003800000 */
[----:B------:R-:W-:Y:S01]  /*06d0*/  ISETP.NE.AND P1, PT, R14, 0x1, PT ;  /* 0x000000010e00780c */ /* 0x000fe20003f25270 */
[----:B------:R-:W0:Y:S01]  /*06e0*/  LDC.64 R10, c[0x0][0x380] ;  /* 0x0000e000ff0a7b82 */ /* 0x000e220000000a00 */
[----:B------:R-:W-:-:S04]  /*06f0*/  LOP3.LUT R19, R19, 0x1, RZ, 0xc0, !PT ;  /* 0x0000000113137812 */ /* 0x000fc800078ec0ff */
[----:B------:R-:W-:-:S03]  /*0700*/  ISETP.NE.U32.AND P0, PT, R19, 0x1, PT ;  /* 0x000000011300780c */ /* 0x000fc60003f05070 */
[----:B------:R-:W1:Y:S04]  /*0710*/  LDC.64 R8, c[0x0][0x388] ;  /* 0x0000e200ff087b82 */ /* 0x000e680000000a00 */
[CC--:B------:R-:W-:Y:S02]  /*0720*/  @P1 IADD3 R13, PT, PT, R18.reuse, R21.reuse, RZ ;  /* 0x00000015120d1210 */ /* 0x0c0fe40007ffe0ff */
[----:B------:R-:W-:Y:S02]  /*0730*/  @P1 IADD3 R16, P2, PT, R18, R21, RZ ;  /* 0x0000001512101210 */ /* 0x000fe40007f5e0ff */
[----:B------:R-:W2:Y:S08]  /*0740*/  @P1 LDC R14, c[0x0][0x3a0] ;  /* 0x0000e800ff0e1b82 */ /* 0x000eb00000000800 */
[----:B------:R-:W3:Y:S01]  /*0750*/  @P1 LDC.64 R6, c[0x0][0x380] ;  /* 0x0000e000ff061b82 */ /* 0x000ee20000000a00 */
[----:B0-----:R-:W-:Y:S01]  /*0760*/  @P1 IMAD.WIDE.U32 R10, R13, 0x4, R10 ;  /* 0x000000040d0a1825 */ /* 0x001fe200078e000a */
[----:B------:R-:W-:-:S05]  /*0770*/  @P1 IADD3.X R13, PT, PT, RZ, RZ, RZ, P2, !PT ;  /* 0x000000ffff0d1210 */ /* 0x000fca00017fe4ff */
[----:B------:R-:W4:Y:S01]  /*0780*/  @P1 LDG.E R11, desc[UR4][R10.64] ;  /* 0x000000040a0b1981 */ /* 0x000f22000c1e1900 */
[----:B------:R-:W0:Y:S08]  /*0790*/  @!P0 LDC R12, c[0x0][0x3a0] ;  /* 0x0000e800ff0c8b82 */ /* 0x000e300000000800 */
[----:B------:R-:W5:Y:S01]  /*07a0*/  LDC.64 R2, c[0x0][0x380] ;  /* 0x0000e000ff027b82 */ /* 0x000f620000000a00 */
[C---:B--2---:R-:W-:Y:S01]  /*07b0*/  @P1 IMAD R15, R21.reuse, R14, R17 ;  /* 0x0000000e150f1224 */ /* 0x044fe200078e0211 */
[----:B------:R-:W-:-:S03]  /*07c0*/  @P1 IADD3 R21, PT, PT, R21, 0x2, RZ ;  /* 0x0000000215151810 */ /* 0x000fc60007ffe0ff */
[----:B-1----:R-:W-:-:S03]  /*07d0*/  @P1 IMAD.WIDE R8, R15, 0x4, R8 ;  /* 0x000000040f081825 */ /* 0x002fc600078e0208 */
[----:B------:R-:W1:Y:S01]  /*07e0*/  LDC.64 R4, c[0x0][0x388] ;  /* 0x0000e200ff047b82 */ /* 0x000e620000000a00 */
[----:B---3--:R-:W-:Y:S01]  /*07f0*/  @P1 LEA R6, P2, R16, R6, 0x2 ;  /* 0x0000000610061211 */ /* 0x008fe200078410ff */
[----:B------:R-:W-:-:S03]  /*0800*/  @P1 IMAD.WIDE R14, R14, 0x4, R8 ;  /* 0x000000040e0e1825 */ /* 0x000fc600078e0208 */
[----:B------:R-:W-:Y:S02]  /*0810*/  @P1 LEA.HI.X R7, R16, R7, R13, 0x2, P2 ;  /* 0x0000000710071211 */ /* 0x000fe400010f140d */
[----:B------:R-:W-:Y:S01]  /*0820*/  @!P0 IADD3 R13, PT, PT, R18, R21, RZ ;  /* 0x00000015120d8210 */ /* 0x000fe20007ffe0ff */
[----:B0-----:R-:W-:Y:S01]  /*0830*/  @!P0 IMAD R21, R21, R12, R17 ;  /* 0x0000000c15158224 */ /* 0x001fe200078e0211 */
[----:B------:R-:W4:Y:S04]  /*0840*/  @P1 LDG.E R16, desc[UR4][R8.64] ;  /* 0x0000000408101981 */ /* 0x000f28000c1e1900 */
[----:B------:R-:W2:Y:S01]  /*0850*/  @P1 LDG.E R6, desc[UR4][R6.64+0x4] ;  /* 0x0000040406061981 */ /* 0x000ea2000c1e1900 */
[----:B-----5:R-:W-:-:S03]  /*0860*/  @!P0 IMAD.WIDE.U32 R2, R13, 0x4, R2 ;  /* 0x000000040d028825 */ /* 0x020fc600078e0002 */
[----:B------:R-:W2:Y:S04]  /*0870*/  @P1 LDG.E R14, desc[UR4][R14.64] ;  /* 0x000000040e0e1981 */ /* 0x000ea8000c1e1900 */
[----:B------:R-:W3:Y:S01]  /*0880*/  @!P0 LDG.E R3, desc[UR4][R2.64] ;  /* 0x0000000402038981 */ /* 0x000ee2000c1e1900 */
[----:B-1----:R-:W-:-:S06]  /*0890*/  @!P0 IMAD.WIDE R4, R21, 0x4, R4 ;  /* 0x0000000415048825 */ /* 0x002fcc00078e0204 */
[----:B------:R-:W3:Y:S01]  /*08a0*/  @!P0 LDG.E R4, desc[UR4][R4.64] ;  /* 0x0000000404048981 */ /* 0x000ee2000c1e1900 */
[----:B----4-:R-:W-:-:S04]  /*08b0*/  @P1 IMAD R11, R11, R16, R26 ;  /* 0x000000100b0b1224 */ /* 0x010fc800078e021a */
[----:B--2---:R-:W-:-:S04]  /*08c0*/  @P1 IMAD R26, R6, R14, R11 ;  /* 0x0000000e061a1224 */ /* 0x004fc800078e020b */
[----:B---3--:R-:W-:-:S07]  /*08d0*/  @!P0 IMAD R26, R3, R4, R26 ;  /* 0x00000004031a8224 */ /* 0x008fce00078e021a */
.L_x_0:
[----:B------:R-:W0:Y:S01]  /*08e0*/  LDC.64 R2, c[0x0][0x390] ;  /* 0x0000e400ff027b82 */ /* 0x000e220000000a00 */
[----:B------:R-:W-:-:S04]  /*08f0*/  IMAD R17, R0, UR6, R17 ;  /* 0x0000000600117c24 */ /* 0x000fc8000f8e0211 */
[----:B0-----:R-:W-:-:S05]  /*0900*/  IMAD.WIDE R2, R17, 0x4, R2 ;  /* 0x0000000411027825 */ /* 0x001fca00078e0202 */
[----:B------:R-:W-:Y:S01]  /*0910*/  STG.E desc[UR4][R2.64], R26 ;  /* 0x0000001a02007986 */ /* 0x000fe2000c101904 */
[----:B------:R-:W-:Y:S05]  /*0920*/  EXIT ;  /* 0x000000000000794d */ /* 0x000fea0003800000 */
.L_x_4:
[----:B------:R-:W-:-:S00]  /*0930*/  BRA `(.L_x_4) ;  /* 0xfffffffc00fc7947 */ /* 0x000fc0000383ffff */
[----:B------:R-:W-:-:S00]  /*0940*/  NOP ;  /* 0x0000000000007918 */ /* 0x000fc00000000000 */
        /* <DEDUP_REMOVED lines=11> */
.L_x_5:


//--------------------- .nv.shared.reserved.0     --------------------------
	.section	.nv.shared.reserved.0,"aw",@nobits
	.weak		__nv_reservedSMEM_offset_0_alias
	.size		__nv_reservedSMEM_offset_0_alias, 0, 64
	.other		__nv_reservedSMEM_offset_0_alias,@"STO_CUDA_RESERVED_SHARED STV_DEFAULT"
__nv_reservedSMEM_offset_0_alias:
	.zero		0
	.zero		64


//--------------------- .nv.constant0._Z20matrixMultiplyKernelPiS_S_iii --------------------------
	.section	.nv.constant0._Z20matrixMultiplyKernelPiS_S_iii,"a",@progbits
	.sectionflags	@""
	.align	4
.nv.constant0._Z20matrixMultiplyKernelPiS_S_iii:
	.zero		932


//--------------------- SYMBOLS --------------------------

	.type		.nv.reservedSmem.offset0,@object
	.size		.nv.reservedSmem.offset0,0x4
